//
// Generated by NVIDIA NVVM Compiler
//
// Compiler Build ID: CL-36424714
// Cuda compilation tools, release 13.0, V13.0.88
// Based on NVVM 20.0.0
//

.version 9.0
.target sm_100
.address_size 64

	// .globl	_Z3atbPKdS0_Pdiii

.visible .entry _Z3atbPKdS0_Pdiii(
	.param .u64 .ptr .align 1 _Z3atbPKdS0_Pdiii_param_0,
	.param .u64 .ptr .align 1 _Z3atbPKdS0_Pdiii_param_1,
	.param .u64 .ptr .align 1 _Z3atbPKdS0_Pdiii_param_2,
	.param .u32 _Z3atbPKdS0_Pdiii_param_3,
	.param .u32 _Z3atbPKdS0_Pdiii_param_4,
	.param .u32 _Z3atbPKdS0_Pdiii_param_5
)
{
	.reg .pred 	%p<12>;
	.reg .b32 	%r<60>;
	.reg .b64 	%rd<82>;
	.reg .b64 	%fd<108>;

	ld.param.u64 	%rd4, [_Z3atbPKdS0_Pdiii_param_0];
	ld.param.u64 	%rd5, [_Z3atbPKdS0_Pdiii_param_1];
	ld.param.u32 	%r29, [_Z3atbPKdS0_Pdiii_param_3];
	ld.param.u32 	%r30, [_Z3atbPKdS0_Pdiii_param_4];
	ld.param.u32 	%r31, [_Z3atbPKdS0_Pdiii_param_5];
	cvta.to.global.u64 	%rd1, %rd5;
	cvta.to.global.u64 	%rd2, %rd4;
	mov.u32 	%r1, %ctaid.y;
	mov.u32 	%r32, %ctaid.x;
	mov.u32 	%r33, %ntid.x;
	mov.u32 	%r34, %tid.x;
	mad.lo.s32 	%r2, %r32, %r33, %r34;
	shr.s32 	%r35, %r31, 31;
	shr.u32 	%r36, %r35, 30;
	add.s32 	%r37, %r31, %r36;
	and.b32  	%r38, %r37, -4;
	sub.s32 	%r58, %r31, %r38;
	setp.ge.s32 	%p1, %r1, %r29;
	setp.ge.s32 	%p2, %r2, %r30;
	or.pred  	%p3, %p1, %p2;
	@%p3 bra 	$L__BB0_14;
	setp.lt.s32 	%p4, %r58, 1;
	mov.f64 	%fd107, 0d0000000000000000;
	@%p4 bra 	$L__BB0_4;
	neg.s32 	%r53, %r58;
	mov.f64 	%fd107, 0d0000000000000000;
	mov.u32 	%r51, %r1;
	mov.u32 	%r52, %r2;
$L__BB0_3:
	mul.wide.s32 	%rd6, %r52, 8;
	add.s64 	%rd7, %rd1, %rd6;
	mul.wide.s32 	%rd8, %r51, 8;
	add.s64 	%rd9, %rd2, %rd8;
	ld.global.f64 	%fd15, [%rd9];
	ld.global.f64 	%fd16, [%rd7];
	fma.rn.f64 	%fd107, %fd15, %fd16, %fd107;
	add.s32 	%r53, %r53, 1;
	setp.eq.s32 	%p5, %r53, 0;
	add.s32 	%r52, %r52, %r30;
	add.s32 	%r51, %r51, %r29;
	@%p5 bra 	$L__BB0_4;
	bra.uni 	$L__BB0_3;
$L__BB0_4:
	setp.ge.s32 	%p6, %r58, %r31;
	@%p6 bra 	$L__BB0_13;
	not.b32 	%r39, %r58;
	add.s32 	%r5, %r31, %r39;
	shr.u32 	%r40, %r5, 2;
	add.s32 	%r6, %r40, 1;
	setp.lt.u32 	%p7, %r5, 12;
	@%p7 bra 	$L__BB0_8;
	mad.lo.s32 	%r56, %r58, %r30, %r2;
	shl.b32 	%r8, %r30, 4;
	mad.lo.s32 	%r55, %r58, %r29, %r1;
	shl.b32 	%r10, %r29, 4;
	and.b32  	%r41, %r6, 2147483644;
	neg.s32 	%r54, %r41;
	mul.wide.s32 	%rd14, %r29, 8;
	mul.wide.s32 	%rd16, %r30, 8;
$L__BB0_7:
	.pragma "nounroll";
	mul.wide.s32 	%rd10, %r55, 8;
	add.s64 	%rd11, %rd2, %rd10;
	ld.global.f64 	%fd18, [%rd11];
	mul.wide.s32 	%rd12, %r56, 8;
	add.s64 	%rd13, %rd1, %rd12;
	ld.global.f64 	%fd19, [%rd13];
	fma.rn.f64 	%fd20, %fd18, %fd19, %fd107;
	add.s64 	%rd15, %rd11, %rd14;
	ld.global.f64 	%fd21, [%rd15];
	add.s64 	%rd17, %rd13, %rd16;
	ld.global.f64 	%fd22, [%rd17];
	fma.rn.f64 	%fd23, %fd21, %fd22, %fd20;
	add.s64 	%rd18, %rd15, %rd14;
	ld.global.f64 	%fd24, [%rd18];
	add.s64 	%rd19, %rd17, %rd16;
	ld.global.f64 	%fd25, [%rd19];
	fma.rn.f64 	%fd26, %fd24, %fd25, %fd23;
	add.s64 	%rd20, %rd18, %rd14;
	ld.global.f64 	%fd27, [%rd20];
	add.s64 	%rd21, %rd19, %rd16;
	ld.global.f64 	%fd28, [%rd21];
	fma.rn.f64 	%fd29, %fd27, %fd28, %fd26;
	add.s64 	%rd22, %rd20, %rd14;
	ld.global.f64 	%fd30, [%rd22];
	add.s64 	%rd23, %rd21, %rd16;
	ld.global.f64 	%fd31, [%rd23];
	fma.rn.f64 	%fd32, %fd30, %fd31, %fd29;
	add.s64 	%rd24, %rd22, %rd14;
	ld.global.f64 	%fd33, [%rd24];
	add.s64 	%rd25, %rd23, %rd16;
	ld.global.f64 	%fd34, [%rd25];
	fma.rn.f64 	%fd35, %fd33, %fd34, %fd32;
	add.s64 	%rd26, %rd24, %rd14;
	ld.global.f64 	%fd36, [%rd26];
	add.s64 	%rd27, %rd25, %rd16;
	ld.global.f64 	%fd37, [%rd27];
	fma.rn.f64 	%fd38, %fd36, %fd37, %fd35;
	add.s64 	%rd28, %rd26, %rd14;
	ld.global.f64 	%fd39, [%rd28];
	add.s64 	%rd29, %rd27, %rd16;
	ld.global.f64 	%fd40, [%rd29];
	fma.rn.f64 	%fd41, %fd39, %fd40, %fd38;
	add.s64 	%rd30, %rd28, %rd14;
	ld.global.f64 	%fd42, [%rd30];
	add.s64 	%rd31, %rd29, %rd16;
	ld.global.f64 	%fd43, [%rd31];
	fma.rn.f64 	%fd44, %fd42, %fd43, %fd41;
	add.s64 	%rd32, %rd30, %rd14;
	ld.global.f64 	%fd45, [%rd32];
	add.s64 	%rd33, %rd31, %rd16;
	ld.global.f64 	%fd46, [%rd33];
	fma.rn.f64 	%fd47, %fd45, %fd46, %fd44;
	add.s64 	%rd34, %rd32, %rd14;
	ld.global.f64 	%fd48, [%rd34];
	add.s64 	%rd35, %rd33, %rd16;
	ld.global.f64 	%fd49, [%rd35];
	fma.rn.f64 	%fd50, %fd48, %fd49, %fd47;
	add.s64 	%rd36, %rd34, %rd14;
	ld.global.f64 	%fd51, [%rd36];
	add.s64 	%rd37, %rd35, %rd16;
	ld.global.f64 	%fd52, [%rd37];
	fma.rn.f64 	%fd53, %fd51, %fd52, %fd50;
	add.s64 	%rd38, %rd36, %rd14;
	ld.global.f64 	%fd54, [%rd38];
	add.s64 	%rd39, %rd37, %rd16;
	ld.global.f64 	%fd55, [%rd39];
	fma.rn.f64 	%fd56, %fd54, %fd55, %fd53;
	add.s64 	%rd40, %rd38, %rd14;
	ld.global.f64 	%fd57, [%rd40];
	add.s64 	%rd41, %rd39, %rd16;
	ld.global.f64 	%fd58, [%rd41];
	fma.rn.f64 	%fd59, %fd57, %fd58, %fd56;
	add.s64 	%rd42, %rd40, %rd14;
	ld.global.f64 	%fd60, [%rd42];
	add.s64 	%rd43, %rd41, %rd16;
	ld.global.f64 	%fd61, [%rd43];
	fma.rn.f64 	%fd62, %fd60, %fd61, %fd59;
	add.s64 	%rd44, %rd42, %rd14;
	ld.global.f64 	%fd63, [%rd44];
	add.s64 	%rd45, %rd43, %rd16;
	ld.global.f64 	%fd64, [%rd45];
	fma.rn.f64 	%fd107, %fd63, %fd64, %fd62;
	add.s32 	%r58, %r58, 16;
	add.s32 	%r56, %r56, %r8;
	add.s32 	%r55, %r55, %r10;
	add.s32 	%r54, %r54, 4;
	setp.ne.s32 	%p8, %r54, 0;
	@%p8 bra 	$L__BB0_7;
$L__BB0_8:
	and.b32  	%r42, %r6, 3;
	setp.eq.s32 	%p9, %r42, 0;
	@%p9 bra 	$L__BB0_13;
	setp.eq.s32 	%p10, %r42, 1;
	@%p10 bra 	$L__BB0_11;
	mad.lo.s32 	%r45, %r58, %r29, %r1;
	mul.wide.s32 	%rd46, %r45, 8;
	add.s64 	%rd47, %rd2, %rd46;
	ld.global.f64 	%fd66, [%rd47];
	mad.lo.s32 	%r46, %r58, %r30, %r2;
	mul.wide.s32 	%rd48, %r46, 8;
	add.s64 	%rd49, %rd1, %rd48;
	ld.global.f64 	%fd67, [%rd49];
	fma.rn.f64 	%fd68, %fd66, %fd67, %fd107;
	mul.wide.s32 	%rd50, %r29, 8;
	add.s64 	%rd51, %rd47, %rd50;
	ld.global.f64 	%fd69, [%rd51];
	mul.wide.s32 	%rd52, %r30, 8;
	add.s64 	%rd53, %rd49, %rd52;
	ld.global.f64 	%fd70, [%rd53];
	fma.rn.f64 	%fd71, %fd69, %fd70, %fd68;
	add.s64 	%rd54, %rd51, %rd50;
	ld.global.f64 	%fd72, [%rd54];
	add.s64 	%rd55, %rd53, %rd52;
	ld.global.f64 	%fd73, [%rd55];
	fma.rn.f64 	%fd74, %fd72, %fd73, %fd71;
	add.s64 	%rd56, %rd54, %rd50;
	ld.global.f64 	%fd75, [%rd56];
	add.s64 	%rd57, %rd55, %rd52;
	ld.global.f64 	%fd76, [%rd57];
	fma.rn.f64 	%fd77, %fd75, %fd76, %fd74;
	add.s64 	%rd58, %rd56, %rd50;
	ld.global.f64 	%fd78, [%rd58];
	add.s64 	%rd59, %rd57, %rd52;
	ld.global.f64 	%fd79, [%rd59];
	fma.rn.f64 	%fd80, %fd78, %fd79, %fd77;
	add.s64 	%rd60, %rd58, %rd50;
	ld.global.f64 	%fd81, [%rd60];
	add.s64 	%rd61, %rd59, %rd52;
	ld.global.f64 	%fd82, [%rd61];
	fma.rn.f64 	%fd83, %fd81, %fd82, %fd80;
	add.s64 	%rd62, %rd60, %rd50;
	ld.global.f64 	%fd84, [%rd62];
	add.s64 	%rd63, %rd61, %rd52;
	ld.global.f64 	%fd85, [%rd63];
	fma.rn.f64 	%fd86, %fd84, %fd85, %fd83;
	add.s64 	%rd64, %rd62, %rd50;
	ld.global.f64 	%fd87, [%rd64];
	add.s64 	%rd65, %rd63, %rd52;
	ld.global.f64 	%fd88, [%rd65];
	fma.rn.f64 	%fd107, %fd87, %fd88, %fd86;
	add.s32 	%r58, %r58, 8;
$L__BB0_11:
	and.b32  	%r47, %r5, 4;
	setp.ne.s32 	%p11, %r47, 0;
	@%p11 bra 	$L__BB0_13;
	mad.lo.s32 	%r48, %r58, %r29, %r1;
	mul.wide.s32 	%rd66, %r48, 8;
	add.s64 	%rd67, %rd2, %rd66;
	ld.global.f64 	%fd89, [%rd67];
	mad.lo.s32 	%r49, %r58, %r30, %r2;
	mul.wide.s32 	%rd68, %r49, 8;
	add.s64 	%rd69, %rd1, %rd68;
	ld.global.f64 	%fd90, [%rd69];
	fma.rn.f64 	%fd91, %fd89, %fd90, %fd107;
	mul.wide.s32 	%rd70, %r29, 8;
	add.s64 	%rd71, %rd67, %rd70;
	ld.global.f64 	%fd92, [%rd71];
	mul.wide.s32 	%rd72, %r30, 8;
	add.s64 	%rd73, %rd69, %rd72;
	ld.global.f64 	%fd93, [%rd73];
	fma.rn.f64 	%fd94, %fd92, %fd93, %fd91;
	add.s64 	%rd74, %rd71, %rd70;
	ld.global.f64 	%fd95, [%rd74];
	add.s64 	%rd75, %rd73, %rd72;
	ld.global.f64 	%fd96, [%rd75];
	fma.rn.f64 	%fd97, %fd95, %fd96, %fd94;
	add.s64 	%rd76, %rd74, %rd70;
	ld.global.f64 	%fd98, [%rd76];
	add.s64 	%rd77, %rd75, %rd72;
	ld.global.f64 	%fd99, [%rd77];
	fma.rn.f64 	%fd107, %fd98, %fd99, %fd97;
$L__BB0_13:
	ld.param.u64 	%rd81, [_Z3atbPKdS0_Pdiii_param_2];
	mad.lo.s32 	%r50, %r30, %r1, %r2;
	cvta.to.global.u64 	%rd78, %rd81;
	mul.wide.s32 	%rd79, %r50, 8;
	add.s64 	%rd80, %rd78, %rd79;
	st.global.f64 	[%rd80], %fd107;
$L__BB0_14:
	ret;

}


// ===== COMPILED SASS (sm_100) =====

	.target	sm_100

	.elftype	@"ET_EXEC"


//--------------------- .note.nv.tkinfo           --------------------------
	.section	.note.nv.tkinfo,"",@"SHT_NOTE"
	.sectionflags	@"SHF_NOTE_NV_TKINFO"
	.tkinfo
        /*0018*/ 	.word	0x00000002
        /*0030*/ 	.string	""
        /*0030*/ 	.string	"ptxas"
        /*0030*/ 	.string	"Cuda compilation tools, release 13.0, V13.0.88"
        /*0030*/ 	.string	"Build cuda_13.0.r13.0/compiler.36424714_0"
        /*0030*/ 	.string	"-arch sm_100 -m 64 "



//--------------------- .note.nv.cuinfo           --------------------------
	.section	.note.nv.cuinfo,"",@"SHT_NOTE"
	.sectionflags	@"SHF_NOTE_NV_CUINFO"
        /*0018*/ 	.short	0x0002
        /*001a*/ 	.short	0x0064
        /*001c*/ 	.short	0x0082
	.zero		2


//--------------------- .nv.info                  --------------------------
	.section	.nv.info,"",@"SHT_CUDA_INFO"
	.align	4


	//----- nvinfo : EIATTR_REGCOUNT
	.align		4
        /*0000*/ 	.byte	0x04, 0x2f
        /*0002*/ 	.short	(.L_1 - .L_0)
	.align		4
.L_0:
        /*0004*/ 	.word	index@(_Z3atbPKdS0_Pdiii)
        /*0008*/ 	.word	0x00000020


	//----- nvinfo : EIATTR_FRAME_SIZE
	.align		4
.L_1:
        /*000c*/ 	.byte	0x04, 0x11
        /*000e*/ 	.short	(.L_3 - .L_2)
	.align		4
.L_2:
        /*0010*/ 	.word	index@(_Z3atbPKdS0_Pdiii)
        /*0014*/ 	.word	0x00000000


	//----- nvinfo : EIATTR_MIN_STACK_SIZE
	.align		4
.L_3:
        /*0018*/ 	.byte	0x04, 0x12
        /*001a*/ 	.short	(.L_5 - .L_4)
	.align		4
.L_4:
        /*001c*/ 	.word	index@(_Z3atbPKdS0_Pdiii)
        /*0020*/ 	.word	0x00000000
.L_5:


//--------------------- .nv.compat                --------------------------
	.section	.nv.compat,"",@"SHT_CUDA_COMPAT_INFO"
	.align	4
        /*0000*/ 	.byte	0x02, 0x09, 0x00, 0x00, 0x02, 0x02, 0x01, 0x00, 0x02, 0x05, 0x05, 0x00, 0x03, 0x07, 0x01, 0x01
        /*0010*/ 	.byte	0x02, 0x03, 0x00, 0x00, 0x02, 0x06, 0x01, 0x00, 0x04, 0x0b, 0x08, 0x00, 0x01, 0x00, 0x00, 0x00
        /*0020*/ 	.byte	0x00, 0x00, 0x00, 0x00


//--------------------- .nv.info._Z3atbPKdS0_Pdiii --------------------------
	.section	.nv.info._Z3atbPKdS0_Pdiii,"",@"SHT_CUDA_INFO"
	.sectionflags	@""
	.align	4


	//----- nvinfo : EIATTR_CUDA_API_VERSION
	.align		4
        /*0000*/ 	.byte	0x04, 0x37
        /*0002*/ 	.short	(.L_7 - .L_6)
.L_6:
        /*0004*/ 	.word	0x00000082


	//----- nvinfo : EIATTR_KPARAM_INFO
	.align		4
.L_7:
        /*0008*/ 	.byte	0x04, 0x17
        /*000a*/ 	.short	(.L_9 - .L_8)
.L_8:
        /*000c*/ 	.word	0x00000000
        /*0010*/ 	.short	0x0005
        /*0012*/ 	.short	0x0020
        /*0014*/ 	.byte	0x00, 0xf0, 0x11, 0x00


	//----- nvinfo : EIATTR_KPARAM_INFO
	.align		4
.L_9:
        /*0018*/ 	.byte	0x04, 0x17
        /*001a*/ 	.short	(.L_11 - .L_10)
.L_10:
        /*001c*/ 	.word	0x00000000
        /*0020*/ 	.short	0x0004
        /*0022*/ 	.short	0x001c
        /*0024*/ 	.byte	0x00, 0xf0, 0x11, 0x00


	//----- nvinfo : EIATTR_KPARAM_INFO
	.align		4
.L_11:
        /*0028*/ 	.byte	0x04, 0x17
        /*002a*/ 	.short	(.L_13 - .L_12)
.L_12:
        /*002c*/ 	.word	0x00000000
        /*0030*/ 	.short	0x0003
        /*0032*/ 	.short	0x0018
        /*0034*/ 	.byte	0x00, 0xf0, 0x11, 0x00


	//----- nvinfo : EIATTR_KPARAM_INFO
	.align		4
.L_13:
        /*0038*/ 	.byte	0x04, 0x17
        /*003a*/ 	.short	(.L_15 - .L_14)
.L_14:
        /*003c*/ 	.word	0x00000000
        /*0040*/ 	.short	0x0002
        /*0042*/ 	.short	0x0010
        /*0044*/ 	.byte	0x00, 0xf5, 0x21, 0x00


	//----- nvinfo : EIATTR_KPARAM_INFO
	.align		4
.L_15:
        /*0048*/ 	.byte	0x04, 0x17
        /*004a*/ 	.short	(.L_17 - .L_16)
.L_16:
        /*004c*/ 	.word	0x00000000
        /*0050*/ 	.short	0x0001
        /*0052*/ 	.short	0x0008
        /*0054*/ 	.byte	0x00, 0xf5, 0x21, 0x00


	//----- nvinfo : EIATTR_KPARAM_INFO
	.align		4
.L_17:
        /*0058*/ 	.byte	0x04, 0x17
        /*005a*/ 	.short	(.L_19 - .L_18)
.L_18:
        /*005c*/ 	.word	0x00000000
        /*0060*/ 	.short	0x0000
        /*0062*/ 	.short	0x0000
        /*0064*/ 	.byte	0x00, 0xf5, 0x21, 0x00


	//----- nvinfo : EIATTR_SPARSE_MMA_MASK
	.align		4
.L_19:
        /*0068*/ 	.byte	0x03, 0x50
        /*006a*/ 	.short	0x0000


	//----- nvinfo : EIATTR_MAXREG_COUNT
	.align		4
        /*006c*/ 	.byte	0x03, 0x1b
        /*006e*/ 	.short	0x00ff


	//----- nvinfo : EIATTR_MERCURY_ISA_VERSION
	.align		4
        /*0070*/ 	.byte	0x03, 0x5f
        /*0072*/ 	.short	0x0101


	//----- nvinfo : EIATTR_VRC_CTA_INIT_COUNT
	.align		4
        /*0074*/ 	.byte	0x02, 0x4a
	.zero		1
	.zero		1


	//----- nvinfo : EIATTR_EXIT_INSTR_OFFSETS
	.align		4
        /*0078*/ 	.byte	0x04, 0x1c
        /*007a*/ 	.short	(.L_21 - .L_20)


	//   ....[0]....
.L_20:
        /*007c*/ 	.word	0x00000110


	//   ....[1]....
        /*0080*/ 	.word	0x00000da0


	//----- nvinfo : EIATTR_CBANK_PARAM_SIZE
	.align		4
.L_21:
        /*0084*/ 	.byte	0x03, 0x19
        /*0086*/ 	.short	0x0024


	//----- nvinfo : EIATTR_PARAM_CBANK
	.align		4
        /*0088*/ 	.byte	0x04, 0x0a
        /*008a*/ 	.short	(.L_23 - .L_22)
	.align		4
.L_22:
        /*008c*/ 	.word	index@(.nv.constant0._Z3atbPKdS0_Pdiii)
        /*0090*/ 	.short	0x0380
        /*0092*/ 	.short	0x0024


	//----- nvinfo : EIATTR_SW_WAR
	.align		4
.L_23:
        /*0094*/ 	.byte	0x04, 0x36
        /*0096*/ 	.short	(.L_25 - .L_24)
.L_24:
        /*0098*/ 	.word	0x00000008
.L_25:


//--------------------- .nv.callgraph             --------------------------
	.section	.nv.callgraph,"",@"SHT_CUDA_CALLGRAPH"
	.align	4
	.sectionentsize	8
	.align		4
        /*0000*/ 	.word	0x00000000
	.align		4
        /*0004*/ 	.word	0xffffffff
	.align		4
        /*0008*/ 	.word	0x00000000
	.align		4
        /*000c*/ 	.word	0xfffffffe
	.align		4
        /*0010*/ 	.word	0x00000000
	.align		4
        /*0014*/ 	.word	0xfffffffd
	.align		4
        /*0018*/ 	.word	0x00000000
	.align		4
        /*001c*/ 	.word	0xfffffffc


//--------------------- .text._Z3atbPKdS0_Pdiii   --------------------------
	.section	.text._Z3atbPKdS0_Pdiii,"ax",@progbits
	.align	128
        .global         _Z3atbPKdS0_Pdiii
        .type           _Z3atbPKdS0_Pdiii,@function
        .size           _Z3atbPKdS0_Pdiii,(.L_x_7 - _Z3atbPKdS0_Pdiii)
        .other          _Z3atbPKdS0_Pdiii,@"STO_CUDA_ENTRY STV_DEFAULT"
_Z3atbPKdS0_Pdiii:
.text._Z3atbPKdS0_Pdiii:
[----:B------:R-:W-:Y:S01]  /*0000*/  LDC R1, c[0x0][0x37c] ;  /* 0x0000df00ff017b82 */ /* 0x000fe20000000800 */
[----:B------:R-:W0:Y:S07]  /*0010*/  S2R R3, SR_TID.X ;  /* 0x0000000000037919 */ /* 0x000e2e0000002100 */
[----:B------:R-:W0:Y:S01]  /*0020*/  S2UR UR7, SR_CTAID.X ;  /* 0x00000000000779c3 */ /* 0x000e220000002500 */
[----:B------:R-:W1:Y:S01]  /*0030*/  LDCU.64 UR8, c[0x0][0x398] ;  /* 0x00007300ff0877ac */ /* 0x000e620008000a00 */
[----:B------:R-:W2:Y:S06]  /*0040*/  LDCU UR5, c[0x0][0x3a0] ;  /* 0x00007400ff0577ac */ /* 0x000eac0008000800 */
[----:B------:R-:W0:Y:S08]  /*0050*/  LDC R0, c[0x0][0x360] ;  /* 0x0000d800ff007b82 */ /* 0x000e300000000800 */
[----:B------:R-:W3:Y:S01]  /*0060*/  S2UR UR6, SR_CTAID.Y ;  /* 0x00000000000679c3 */ /* 0x000ee20000002600 */
[----:B-1----:R-:W-:Y:S01]  /*0070*/  MOV R2, UR8 ;  /* 0x0000000800027c02 */ /* 0x002fe20008000f00 */
[----:B--2---:R-:W-:-:S04]  /*0080*/  USHF.R.S32.HI UR4, URZ, 0x1f, UR5 ;  /* 0x0000001fff047899 */ /* 0x004fc80008011405 */
[----:B------:R-:W-:-:S04]  /*0090*/  ULEA.HI UR4, UR4, UR5, URZ, 0x2 ;  /* 0x0000000504047291 */ /* 0x000fc8000f8f10ff */
[----:B------:R-:W-:Y:S01]  /*00a0*/  ULOP3.LUT UR4, UR4, 0xfffffffc, URZ, 0xc0, !UPT ;  /* 0xfffffffc04047892 */ /* 0x000fe2000f8ec0ff */
[----:B0-----:R-:W-:Y:S01]  /*00b0*/  IMAD R0, R0, UR7, R3 ;  /* 0x0000000700007c24 */ /* 0x001fe2000f8e0203 */
[----:B------:R-:W-:Y:S02]  /*00c0*/  MOV R3, UR9 ;  /* 0x0000000900037c02 */ /* 0x000fe40008000f00 */
[----:B------:R-:W-:Y:S02]  /*00d0*/  UIADD3 UR4, UPT, UPT, -UR4, UR5, URZ ;  /* 0x0000000504047290 */ /* 0x000fe4000fffe1ff */
[----:B------:R-:W-:-:S04]  /*00e0*/  ISETP.GE.AND P0, PT, R0, R3, PT ;  /* 0x000000030000720c */ /* 0x000fc80003f06270 */
[----:B---3--:R-:W-:Y:S02]  /*00f0*/  ISETP.LE.OR P0, PT, R2, UR6, P0 ;  /* 0x0000000602007c0c */ /* 0x008fe40008703670 */
[----:B------:R-:W-:-:S11]  /*0100*/  MOV R7, UR4 ;  /* 0x0000000400077c02 */ /* 0x000fd60008000f00 */
[----:B------:R-:W-:Y:S05]  /*0110*/  @P0 EXIT ;  /* 0x000000000000094d */ /* 0x000fea0003800000 */
[----:B------:R-:W-:Y:S01]  /*0120*/  ISETP.GE.AND P0, PT, R7, 0x1, PT ;  /* 0x000000010700780c */ /* 0x000fe20003f06270 */
[----:B------:R-:W0:Y:S01]  /*0130*/  LDCU.64 UR4, c[0x0][0x358] ;  /* 0x00006b00ff0477ac */ /* 0x000e220008000a00 */
[----:B------:R-:W-:-:S11]  /*0140*/  CS2R R14, SRZ ;  /* 0x00000000000e7805 */ /* 0x000fd6000001ff00 */
[----:B------:R-:W-:Y:S05]  /*0150*/  @!P0 BRA `(.L_x_0) ;  /* 0x0000000000448947 */ /* 0x000fea0003800000 */
[----:B------:R-:W1:Y:S01]  /*0160*/  LDC.64 R8, c[0x0][0x380] ;  /* 0x0000e000ff087b82 */ /* 0x000e620000000a00 */
[----:B------:R-:W-:Y:S02]  /*0170*/  IADD3 R6, PT, PT, -R7, RZ, RZ ;  /* 0x000000ff07067210 */ /* 0x000fe40007ffe1ff */
[----:B------:R-:W-:Y:S02]  /*0180*/  CS2R R14, SRZ ;  /* 0x00000000000e7805 */ /* 0x000fe4000001ff00 */
[----:B------:R-:W-:Y:S02]  /*0190*/  MOV R17, UR6 ;  /* 0x0000000600117c02 */ /* 0x000fe40008000f00 */
[----:B------:R-:W-:Y:S01]  /*01a0*/  MOV R16, R0 ;  /* 0x0000000000107202 */ /* 0x000fe20000000f00 */
[----:B------:R-:W2:Y:S08]  /*01b0*/  LDC.64 R4, c[0x0][0x388] ;  /* 0x0000e200ff047b82 */ /* 0x000eb00000000a00 */
[----:B------:R-:W3:Y:S02]  /*01c0*/  LDC.64 R2, c[0x0][0x398] ;  /* 0x0000e600ff027b82 */ /* 0x000ee40000000a00 */
.L_x_1:
[----:B--2---:R-:W-:-:S04]  /*01d0*/  IMAD.WIDE R10, R16, 0x8, R4 ;  /* 0x00000008100a7825 */ /* 0x004fc800078e0204 */
[----:B-1----:R-:W-:Y:S02]  /*01e0*/  IMAD.WIDE R12, R17, 0x8, R8 ;  /* 0x00000008110c7825 */ /* 0x002fe400078e0208 */
[----:B0-----:R-:W2:Y:S04]  /*01f0*/  LDG.E.64 R10, desc[UR4][R10.64] ;  /* 0x000000040a0a7981 */ /* 0x001ea8000c1e1b00 */
[----:B------:R-:W2:Y:S01]  /*0200*/  LDG.E.64 R12, desc[UR4][R12.64] ;  /* 0x000000040c0c7981 */ /* 0x000ea2000c1e1b00 */
[----:B------:R-:W-:Y:S02]  /*0210*/  IADD3 R6, PT, PT, R6, 0x1, RZ ;  /* 0x0000000106067810 */ /* 0x000fe40007ffe0ff */
[----:B---3--:R-:W-:Y:S02]  /*0220*/  IADD3 R16, PT, PT, R16, R3, RZ ;  /* 0x0000000310107210 */ /* 0x008fe40007ffe0ff */
[----:B------:R-:W-:-:S02]  /*0230*/  ISETP.NE.AND P0, PT, R6, RZ, PT ;  /* 0x000000ff0600720c */ /* 0x000fc40003f05270 */
[----:B------:R-:W-:Y:S01]  /*0240*/  IADD3 R17, PT, PT, R17, R2, RZ ;  /* 0x0000000211117210 */ /* 0x000fe20007ffe0ff */
[----:B--2---:R-:W-:-:S10]  /*0250*/  DFMA R14, R12, R10, R14 ;  /* 0x0000000a0c0e722b */ /* 0x004fd4000000000e */
[----:B------:R-:W-:Y:S05]  /*0260*/  @P0 BRA `(.L_x_1) ;  /* 0xfffffffc00d80947 */ /* 0x000fea000383ffff */
.L_x_0:
[----:B------:R-:W1:Y:S02]  /*0270*/  LDCU UR7, c[0x0][0x3a0] ;  /* 0x00007400ff0777ac */ /* 0x000e640008000800 */
[----:B-1----:R-:W-:-:S13]  /*0280*/  ISETP.GE.AND P0, PT, R7, UR7, PT ;  /* 0x0000000707007c0c */ /* 0x002fda000bf06270 */
[----:B------:R-:W-:Y:S05]  /*0290*/  @P0 BRA `(.L_x_2) ;  /* 0x0000000800b00947 */ /* 0x000fea0003800000 */
[----:B------:R-:W-:-:S04]  /*02a0*/  LOP3.LUT R4, RZ, R7, RZ, 0x33, !PT ;  /* 0x00000007ff047212 */ /* 0x000fc800078e33ff */
[----:B------:R-:W-:-:S04]  /*02b0*/  IADD3 R4, PT, PT, R4, UR7, RZ ;  /* 0x0000000704047c10 */ /* 0x000fc8000fffe0ff */
[C---:B------:R-:W-:Y:S02]  /*02c0*/  ISETP.GE.U32.AND P1, PT, R4.reuse, 0xc, PT ;  /* 0x0000000c0400780c */ /* 0x040fe40003f26070 */
[----:B------:R-:W-:-:S04]  /*02d0*/  LEA.HI R24, R4, 0x1, RZ, 0x1e ;  /* 0x0000000104187811 */ /* 0x000fc800078ff0ff */
[----:B------:R-:W-:-:S07]  /*02e0*/  LOP3.LUT P0, R6, R24, 0x3, RZ, 0xc0, !PT ;  /* 0x0000000318067812 */ /* 0x000fce000780c0ff */
[----:B------:R-:W-:Y:S06]  /*02f0*/  @!P1 BRA `(.L_x_3) ;  /* 0x0000000400709947 */ /* 0x000fec0003800000 */
[----:B------:R-:W-:Y:S01]  /*0300*/  LOP3.LUT R24, R24, 0x7ffffffc, RZ, 0xc0, !PT ;  /* 0x7ffffffc18187812 */ /* 0x000fe200078ec0ff */
[C---:B------:R-:W-:Y:S02]  /*0310*/  IMAD R26, R7.reuse, R3, R0 ;  /* 0x00000003071a7224 */ /* 0x040fe400078e0200 */
[----:B------:R-:W-:Y:S01]  /*0320*/  IMAD R5, R7, R2, UR6 ;  /* 0x0000000607057e24 */ /* 0x000fe2000f8e0202 */
[----:B------:R-:W-:-:S07]  /*0330*/  IADD3 R24, PT, PT, -R24, RZ, RZ ;  /* 0x000000ff18187210 */ /* 0x000fce0007ffe1ff */
.L_x_4:
[----:B------:R-:W1:Y:S08]  /*0340*/  LDC.64 R20, c[0x0][0x380] ;  /* 0x0000e000ff147b82 */ /* 0x000e700000000a00 */
[----:B------:R-:W2:Y:S01]  /*0350*/  LDC.64 R18, c[0x0][0x388] ;  /* 0x0000e200ff127b82 */ /* 0x000ea20000000a00 */
[----:B-1----:R-:W-:-:S05]  /*0360*/  IMAD.WIDE R20, R5, 0x8, R20 ;  /* 0x0000000805147825 */ /* 0x002fca00078e0214 */
[----:B0-----:R-:W3:Y:S01]  /*0370*/  LDG.E.64 R8, desc[UR4][R20.64] ;  /* 0x0000000414087981 */ /* 0x001ee2000c1e1b00 */
[----:B--2---:R-:W-:-:S05]  /*0380*/  IMAD.WIDE R18, R26, 0x8, R18 ;  /* 0x000000081a127825 */ /* 0x004fca00078e0212 */
[----:B------:R-:W3:Y:S01]  /*0390*/  LDG.E.64 R12, desc[UR4][R18.64] ;  /* 0x00000004120c7981 */ /* 0x000ee2000c1e1b00 */
[----:B------:R-:W-:-:S04]  /*03a0*/  IMAD.WIDE R28, R2, 0x8, R20 ;  /* 0x00000008021c7825 */ /* 0x000fc800078e0214 */
[----:B------:R-:W-:Y:S01]  /*03b0*/  IMAD.WIDE R22, R3, 0x8, R18 ;  /* 0x0000000803167825 */ /* 0x000fe200078e0212 */
[----:B------:R0:W2:Y:S04]  /*03c0*/  LDG.E.64 R10, desc[UR4][R28.64] ;  /* 0x000000041c0a7981 */ /* 0x0000a8000c1e1b00 */
[----:B------:R1:W2:Y:S01]  /*03d0*/  LDG.E.64 R16, desc[UR4][R22.64] ;  /* 0x0000000416107981 */ /* 0x0002a2000c1e1b00 */
[----:B0-----:R-:W-:-:S04]  /*03e0*/  IMAD.WIDE R28, R2, 0x8, R28 ;  /* 0x00000008021c7825 */ /* 0x001fc800078e021c */
[----:B-1----:R-:W-:Y:S01]  /*03f0*/  IMAD.WIDE R22, R3, 0x8, R22 ;  /* 0x0000000803167825 */ /* 0x002fe200078e0216 */
[----:B---3--:R-:W-:Y:S01]  /*0400*/  DFMA R12, R8, R12, R14 ;  /* 0x0000000c080c722b */ /* 0x008fe2000000000e */
[----:B------:R-:W3:Y:S04]  /*0410*/  LDG.E.64 R8, desc[UR4][R28.64] ;  /* 0x000000041c087981 */ /* 0x000ee8000c1e1b00 */
[----:B------:R-:W3:Y:S01]  /*0420*/  LDG.E.64 R14, desc[UR4][R22.64] ;  /* 0x00000004160e7981 */ /* 0x000ee2000c1e1b00 */
[----:B------:R-:W-:-:S04]  /*0430*/  IMAD.WIDE R20, R2, 0x8, R28 ;  /* 0x0000000802147825 */ /* 0x000fc800078e021c */
[----:B------:R-:W-:Y:S01]  /*0440*/  IMAD.WIDE R18, R3, 0x8, R22 ;  /* 0x0000000803127825 */ /* 0x000fe200078e0216 */
[----:B--2---:R-:W-:Y:S01]  /*0450*/  DFMA R16, R10, R16, R12 ;  /* 0x000000100a10722b */ /* 0x004fe2000000000c */
        /* <DEDUP_REMOVED lines=53> */
[----:B-1----:R-:W-:-:S04]  /*07b0*/  IMAD.WIDE R22, R3, 0x8, R22 ;  /* 0x0000000803167825 */ /* 0x002fc800078e0216 */
[----:B------:R-:W-:-:S04]  /*07c0*/  IMAD.WIDE R20, R2, 0x8, R28 ;  /* 0x0000000802147825 */ /* 0x000fc800078e021c */
[----:B------:R-:W-:Y:S02]  /*07d0*/  IMAD.WIDE R18, R3, 0x8, R22 ;  /* 0x0000000803127825 */ /* 0x000fe400078e0216 */
[----:B------:R-:W4:Y:S04]  /*07e0*/  LDG.E.64 R20, desc[UR4][R20.64] ;  /* 0x0000000414147981 */ /* 0x000f28000c1e1b00 */
[----:B------:R-:W4:Y:S01]  /*07f0*/  LDG.E.64 R18, desc[UR4][R18.64] ;  /* 0x0000000412127981 */ /* 0x000f22000c1e1b00 */
[----:B---3--:R-:W-:-:S03]  /*0800*/  DFMA R8, R10, R8, R12 ;  /* 0x000000080a08722b */ /* 0x008fc6000000000c */
[----:B------:R-:W3:Y:S04]  /*0810*/  LDG.E.64 R10, desc[UR4][R28.64] ;  /* 0x000000041c0a7981 */ /* 0x000ee8000c1e1b00 */
[----:B------:R-:W3:Y:S01]  /*0820*/  LDG.E.64 R12, desc[UR4][R22.64] ;  /* 0x00000004160c7981 */ /* 0x000ee2000c1e1b00 */
[----:B------:R-:W-:Y:S01]  /*0830*/  IADD3 R24, PT, PT, R24, 0x4, RZ ;  /* 0x0000000418187810 */ /* 0x000fe20007ffe0ff */
[----:B--2---:R-:W-:-:S03]  /*0840*/  DFMA R8, R14, R16, R8 ;  /* 0x000000100e08722b */ /* 0x004fc60000000008 */
[----:B------:R-:W-:Y:S02]  /*0850*/  ISETP.NE.AND P1, PT, R24, RZ, PT ;  /* 0x000000ff1800720c */ /* 0x000fe40003f25270 */
[----:B------:R-:W-:Y:S02]  /*0860*/  IADD3 R7, PT, PT, R7, 0x10, RZ ;  /* 0x0000001007077810 */ /* 0x000fe40007ffe0ff */
[----:B------:R-:W-:Y:S02]  /*0870*/  LEA R5, R2, R5, 0x4 ;  /* 0x0000000502057211 */ /* 0x000fe400078e20ff */
[----:B------:R-:W-:Y:S01]  /*0880*/  LEA R26, R3, R26, 0x4 ;  /* 0x0000001a031a7211 */ /* 0x000fe200078e20ff */
[----:B---3--:R-:W-:-:S08]  /*0890*/  DFMA R8, R10, R12, R8 ;  /* 0x0000000c0a08722b */ /* 0x008fd00000000008 */
[----:B----4-:R-:W-:Y:S01]  /*08a0*/  DFMA R14, R20, R18, R8 ;  /* 0x00000012140e722b */ /* 0x010fe20000000008 */
[----:B------:R-:W-:Y:S10]  /*08b0*/  @P1 BRA `(.L_x_4) ;  /* 0xfffffff800a01947 */ /* 0x000ff4000383ffff */
.L_x_3:
[----:B------:R-:W-:Y:S05]  /*08c0*/  @!P0 BRA `(.L_x_2) ;  /* 0x0000000400248947 */ /* 0x000fea0003800000 */
[----:B------:R-:W-:Y:S02]  /*08d0*/  ISETP.NE.AND P1, PT, R6, 0x1, PT ;  /* 0x000000010600780c */ /* 0x000fe40003f25270 */
[----:B------:R-:W-:-:S11]  /*08e0*/  LOP3.LUT P0, RZ, R4, 0x4, RZ, 0xc0, !PT ;  /* 0x0000000404ff7812 */ /* 0x000fd6000780c0ff */
[----:B------:R-:W-:Y:S05]  /*08f0*/  @!P1 BRA `(.L_x_5) ;  /* 0x0000000000b49947 */ /* 0x000fea0003800000 */
[----:B------:R-:W1:Y:S01]  /*0900*/  LDC.64 R18, c[0x0][0x380] ;  /* 0x0000e000ff127b82 */ /* 0x000e620000000a00 */
[C---:B------:R-:W-:Y:S02]  /*0910*/  IMAD R5, R7.reuse, R2, UR6 ;  /* 0x0000000607057e24 */ /* 0x040fe4000f8e0202 */
[----:B------:R-:W-:-:S05]  /*0920*/  IMAD R9, R7, R3, R0 ;  /* 0x0000000307097224 */ /* 0x000fca00078e0200 */
[----:B------:R-:W2:Y:S01]  /*0930*/  LDC.64 R24, c[0x0][0x388] ;  /* 0x0000e200ff187b82 */ /* 0x000ea20000000a00 */
[----:B-1----:R-:W-:-:S05]  /*0940*/  IMAD.WIDE R18, R5, 0x8, R18 ;  /* 0x0000000805127825 */ /* 0x002fca00078e0212 */
[----:B0-----:R-:W3:Y:S01]  /*0950*/  LDG.E.64 R4, desc[UR4][R18.64] ;  /* 0x0000000412047981 */ /* 0x001ee2000c1e1b00 */
[----:B--2---:R-:W-:-:S05]  /*0960*/  IMAD.WIDE R24, R9, 0x8, R24 ;  /* 0x0000000809187825 */ /* 0x004fca00078e0218 */
[----:B------:R0:W3:Y:S01]  /*0970*/  LDG.E.64 R8, desc[UR4][R24.64] ;  /* 0x0000000418087981 */ /* 0x0000e2000c1e1b00 */
[----:B------:R-:W-:-:S05]  /*0980*/  IMAD.WIDE R28, R2, 0x8, R18 ;  /* 0x00000008021c7825 */ /* 0x000fca00078e0212 */
[----:B------:R1:W2:Y:S01]  /*0990*/  LDG.E.64 R12, desc[UR4][R28.64] ;  /* 0x000000041c0c7981 */ /* 0x0002a2000c1e1b00 */
[----:B0-----:R-:W-:-:S05]  /*09a0*/  IMAD.WIDE R24, R3, 0x8, R24 ;  /* 0x0000000803187825 */ /* 0x001fca00078e0218 */
[----:B------:R-:W2:Y:S01]  /*09b0*/  LDG.E.64 R10, desc[UR4][R24.64] ;  /* 0x00000004180a7981 */ /* 0x000ea2000c1e1b00 */
[----:B-1----:R-:W-:-:S04]  /*09c0*/  IMAD.WIDE R28, R2, 0x8, R28 ;  /* 0x00000008021c7825 */ /* 0x002fc800078e021c */
[----:B------:R-:W-:Y:S01]  /*09d0*/  IMAD.WIDE R22, R3, 0x8, R24 ;  /* 0x0000000803167825 */ /* 0x000fe200078e0218 */
[----:B------:R-:W4:Y:S04]  /*09e0*/  LDG.E.64 R16, desc[UR4][R28.64] ;  /* 0x000000041c107981 */ /* 0x000f28000c1e1b00 */
[----:B------:R0:W4:Y:S01]  /*09f0*/  LDG.E.64 R26, desc[UR4][R22.64] ;  /* 0x00000004161a7981 */ /* 0x000122000c1e1b00 */
[----:B------:R-:W-:-:S04]  /*0a00*/  IMAD.WIDE R20, R2, 0x8, R28 ;  /* 0x0000000802147825 */ /* 0x000fc800078e021c */
[----:B0-----:R-:W-:-:S04]  /*0a10*/  IMAD.WIDE R22, R3, 0x8, R22 ;  /* 0x0000000803167825 */ /* 0x001fc800078e0216 */
[----:B------:R-:W-:-:S04]  /*0a20*/  IMAD.WIDE R24, R3, 0x8, R22 ;  /* 0x0000000803187825 */ /* 0x000fc800078e0216 */
[----:B------:R-:W-:Y:S01]  /*0a30*/  IMAD.WIDE R28, R3, 0x8, R24 ;  /* 0x00000008031c7825 */ /* 0x000fe200078e0218 */
[----:B---3--:R-:W-:Y:S01]  /*0a40*/  DFMA R14, R4, R8, R14 ;  /* 0x00000008040e722b */ /* 0x008fe2000000000e */
[----:B------:R0:W3:Y:S04]  /*0a50*/  LDG.E.64 R8, desc[UR4][R20.64] ;  /* 0x0000000414087981 */ /* 0x0000e8000c1e1b00 */
[----:B------:R-:W3:Y:S01]  /*0a60*/  LDG.E.64 R4, desc[UR4][R22.64] ;  /* 0x0000000416047981 */ /* 0x000ee2000c1e1b00 */
[----:B0-----:R-:W-:Y:S02]  /*0a70*/  IMAD.WIDE R20, R2, 0x8, R20 ;  /* 0x0000000802147825 */ /* 0x001fe400078e0214 */
[----:B--2---:R-:W-:-:S03]  /*0a80*/  DFMA R14, R12, R10, R14 ;  /* 0x0000000a0c0e722b */ /* 0x004fc6000000000e */
[----:B------:R0:W2:Y:S01]  /*0a90*/  LDG.E.64 R12, desc[UR4][R20.64] ;  /* 0x00000004140c7981 */ /* 0x0000a2000c1e1b00 */
[----:B------:R-:W-:-:S03]  /*0aa0*/  IMAD.WIDE R18, R2, 0x8, R20 ;  /* 0x0000000802127825 */ /* 0x000fc600078e0214 */
[----:B------:R-:W2:Y:S01]  /*0ab0*/  LDG.E.64 R10, desc[UR4][R24.64] ;  /* 0x00000004180a7981 */ /* 0x000ea2000c1e1b00 */
[----:B----4-:R-:W-:-:S03]  /*0ac0*/  DFMA R26, R16, R26, R14 ;  /* 0x0000001a101a722b */ /* 0x010fc6000000000e */
[----:B------:R-:W4:Y:S01]  /*0ad0*/  LDG.E.64 R14, desc[UR4][R18.64] ;  /* 0x00000004120e7981 */ /* 0x000f22000c1e1b00 */
[----:B0-----:R-:W-:-:S03]  /*0ae0*/  IMAD.WIDE R20, R2, 0x8, R18 ;  /* 0x0000000802147825 */ /* 0x001fc600078e0212 */
[----:B------:R0:W4:Y:S01]  /*0af0*/  LDG.E.64 R16, desc[UR4][R28.64] ;  /* 0x000000041c107981 */ /* 0x000122000c1e1b00 */
[----:B------:R-:W-:-:S03]  /*0b00*/  IMAD.WIDE R22, R2, 0x8, R20 ;  /* 0x0000000802167825 */ /* 0x000fc600078e0214 */
[----:B------:R-:W5:Y:S01]  /*0b10*/  LDG.E.64 R18, desc[UR4][R20.64] ;  /* 0x0000000414127981 */ /* 0x000f62000c1e1b00 */
[----:B0-----:R-:W-:-:S03]  /*0b20*/  IMAD.WIDE R28, R3, 0x8, R28 ;  /* 0x00000008031c7825 */ /* 0x001fc600078e021c */
[----:B------:R-:W5:Y:S04]  /*0b30*/  LDG.E.64 R22, desc[UR4][R22.64] ;  /* 0x0000000416167981 */ /* 0x000f68000c1e1b00 */
[----:B------:R-:W5:Y:S01]  /*0b40*/  LDG.E.64 R20, desc[UR4][R28.64] ;  /* 0x000000041c147981 */ /* 0x000f62000c1e1b00 */
[----:B------:R-:W-:-:S06]  /*0b50*/  IMAD.WIDE R24, R3, 0x8, R28 ;  /* 0x0000000803187825 */ /* 0x000fcc00078e021c */
[----:B------:R-:W5:Y:S01]  /*0b60*/  LDG.E.64 R24, desc[UR4][R24.64] ;  /* 0x0000000418187981 */ /* 0x000f62000c1e1b00 */
[----:B------:R-:W-:Y:S01]  /*0b70*/  IADD3 R7, PT, PT, R7, 0x8, RZ ;  /* 0x0000000807077810 */ /* 0x000fe20007ffe0ff */
[----:B---3--:R-:W-:-:S08]  /*0b80*/  DFMA R4, R8, R4, R26 ;  /* 0x000000040804722b */ /* 0x008fd0000000001a */
[----:B--2---:R-:W-:-:S08]  /*0b90*/  DFMA R4, R12, R10, R4 ;  /* 0x0000000a0c04722b */ /* 0x004fd00000000004 */
[----:B----4-:R-:W-:-:S08]  /*0ba0*/  DFMA R4, R14, R16, R4 ;  /* 0x000000100e04722b */ /* 0x010fd00000000004 */
[----:B-----5:R-:W-:-:S08]  /*0bb0*/  DFMA R4, R18, R20, R4 ;  /* 0x000000141204722b */ /* 0x020fd00000000004 */
[----:B------:R-:W-:-:S11]  /*0bc0*/  DFMA R14, R22, R24, R4 ;  /* 0x00000018160e722b */ /* 0x000fd60000000004 */
.L_x_5:
[----:B------:R-:W-:Y:S05]  /*0bd0*/  @P0 BRA `(.L_x_2) ;  /* 0x0000000000600947 */ /* 0x000fea0003800000 */
[----:B------:R-:W1:Y:S01]  /*0be0*/  LDC.64 R18, c[0x0][0x380] ;  /* 0x0000e000ff127b82 */ /* 0x000e620000000a00 */
[C---:B------:R-:W-:Y:S02]  /*0bf0*/  IMAD R5, R7.reuse, R2, UR6 ;  /* 0x0000000607057e24 */ /* 0x040fe4000f8e0202 */
[----:B------:R-:W-:-:S05]  /*0c00*/  IMAD R7, R7, R3, R0 ;  /* 0x0000000307077224 */ /* 0x000fca00078e0200 */
[----:B------:R-:W2:Y:S01]  /*0c10*/  LDC.64 R20, c[0x0][0x388] ;  /* 0x0000e200ff147b82 */ /* 0x000ea20000000a00 */
[----:B-1----:R-:W-:-:S04]  /*0c20*/  IMAD.WIDE R18, R5, 0x8, R18 ;  /* 0x0000000805127825 */ /* 0x002fc800078e0212 */
[----:B--2---:R-:W-:Y:S02]  /*0c30*/  IMAD.WIDE R20, R7, 0x8, R20 ;  /* 0x0000000807147825 */ /* 0x004fe400078e0214 */
[----:B0-----:R0:W2:Y:S04]  /*0c40*/  LDG.E.64 R6, desc[UR4][R18.64] ;  /* 0x0000000412067981 */ /* 0x0010a8000c1e1b00 */
[----:B------:R-:W2:Y:S01]  /*0c50*/  LDG.E.64 R4, desc[UR4][R20.64] ;  /* 0x0000000414047981 */ /* 0x000ea2000c1e1b00 */
[----:B------:R-:W-:-:S04]  /*0c60*/  IMAD.WIDE R22, R2, 0x8, R18 ;  /* 0x0000000802167825 */ /* 0x000fc800078e0212 */
[----:B------:R-:W-:Y:S01]  /*0c70*/  IMAD.WIDE R24, R3, 0x8, R20 ;  /* 0x0000000803187825 */ /* 0x000fe200078e0214 */
[----:B------:R-:W3:Y:S04]  /*0c80*/  LDG.E.64 R8, desc[UR4][R22.64] ;  /* 0x0000000416087981 */ /* 0x000ee8000c1e1b00 */
[----:B------:R-:W3:Y:S01]  /*0c90*/  LDG.E.64 R10, desc[UR4][R24.64] ;  /* 0x00000004180a7981 */ /* 0x000ee2000c1e1b00 */
[----:B------:R-:W-:-:S04]  /*0ca0*/  IMAD.WIDE R26, R2, 0x8, R22 ;  /* 0x00000008021a7825 */ /* 0x000fc800078e0216 */
[----:B------:R-:W-:Y:S01]  /*0cb0*/  IMAD.WIDE R28, R3, 0x8, R24 ;  /* 0x00000008031c7825 */ /* 0x000fe200078e0218 */
[----:B------:R-:W4:Y:S04]  /*0cc0*/  LDG.E.64 R12, desc[UR4][R26.64] ;  /* 0x000000041a0c7981 */ /* 0x000f28000c1e1b00 */
[----:B------:R1:W4:Y:S01]  /*0cd0*/  LDG.E.64 R16, desc[UR4][R28.64] ;  /* 0x000000041c107981 */ /* 0x000322000c1e1b00 */
[----:B0-----:R-:W-:-:S06]  /*0ce0*/  IMAD.WIDE R18, R2, 0x8, R26 ;  /* 0x0000000802127825 */ /* 0x001fcc00078e021a */
[----:B------:R-:W5:Y:S01]  /*0cf0*/  LDG.E.64 R18, desc[UR4][R18.64] ;  /* 0x0000000412127981 */ /* 0x000f62000c1e1b00 */
[----:B-1----:R-:W-:-:S05]  /*0d00*/  IMAD.WIDE R28, R3, 0x8, R28 ;  /* 0x00000008031c7825 */ /* 0x002fca00078e021c */
[----:B------:R-:W5:Y:S01]  /*0d10*/  LDG.E.64 R20, desc[UR4][R28.64] ;  /* 0x000000041c147981 */ /* 0x000f62000c1e1b00 */
[----:B--2---:R-:W-:-:S08]  /*0d20*/  DFMA R4, R6, R4, R14 ;  /* 0x000000040604722b */ /* 0x004fd0000000000e */
[----:B---3--:R-:W-:-:S08]  /*0d30*/  DFMA R4, R8, R10, R4 ;  /* 0x0000000a0804722b */ /* 0x008fd00000000004 */
[----:B----4-:R-:W-:-:S08]  /*0d40*/  DFMA R4, R12, R16, R4 ;  /* 0x000000100c04722b */ /* 0x010fd00000000004 */
[----:B-----5:R-:W-:-:S11]  /*0d50*/  DFMA R14, R18, R20, R4 ;  /* 0x00000014120e722b */ /* 0x020fd60000000004 */
.L_x_2:
[----:B------:R-:W1:Y:S01]  /*0d60*/  LDC.64 R4, c[0x0][0x390] ;  /* 0x0000e400ff047b82 */ /* 0x000e620000000a00 */
[----:B------:R-:W-:-:S04]  /*0d70*/  IMAD R3, R3, UR6, R0 ;  /* 0x0000000603037c24 */ /* 0x000fc8000f8e0200 */
[----:B-1----:R-:W-:-:S05]  /*0d80*/  IMAD.WIDE R2, R3, 0x8, R4 ;  /* 0x0000000803027825 */ /* 0x002fca00078e0204 */
[----:B0-----:R-:W-:Y:S01]  /*0d90*/  STG.E.64 desc[UR4][R2.64], R14 ;  /* 0x0000000e02007986 */ /* 0x001fe2000c101b04 */
[----:B------:R-:W-:Y:S05]  /*0da0*/  EXIT ;  /* 0x000000000000794d */ /* 0x000fea0003800000 */
.L_x_6:
[----:B------:R-:W-:-:S00]  /*0db0*/  BRA `(.L_x_6) ;  /* 0xfffffffc00fc7947 */ /* 0x000fc0000383ffff */
[----:B------:R-:W-:-:S00]  /*0dc0*/  NOP ;  /* 0x0000000000007918 */ /* 0x000fc00000000000 */
        /* <DEDUP_REMOVED lines=11> */
.L_x_7:


//--------------------- .nv.shared.reserved.0     --------------------------
	.section	.nv.shared.reserved.0,"aw",@nobits
	.weak		__nv_reservedSMEM_offset_0_alias
	.size		__nv_reservedSMEM_offset_0_alias, 0, 64
	.other		__nv_reservedSMEM_offset_0_alias,@"STO_CUDA_RESERVED_SHARED STV_DEFAULT"
__nv_reservedSMEM_offset_0_alias:
	.zero		0
	.zero		64


//--------------------- .nv.constant0._Z3atbPKdS0_Pdiii --------------------------
	.section	.nv.constant0._Z3atbPKdS0_Pdiii,"a",@progbits
	.sectionflags	@""
	.align	4
.nv.constant0._Z3atbPKdS0_Pdiii:
	.zero		932


//--------------------- SYMBOLS --------------------------

	.type		.nv.reservedSmem.offset0,@object
	.size		.nv.reservedSmem.offset0,0x4
